	.headerflags	@"EF_CUDA_TEXMODE_UNIFIED EF_CUDA_64BIT_ADDRESS EF_CUDA_ACCELERATORS EF_CUDA_SM90 EF_CUDA_VIRTUAL_SM(EF_CUDA_SM90)"
	.elftype	@"ET_EXEC"


//--------------------- .nv.info                  --------------------------
	.section	.nv.info,"",@"SHT_CUDA_INFO"
	.align	4


	//----- nvinfo : EIATTR_REGCOUNT
	.align		4
        /*0000*/ 	.byte	0x04, 0x2f
        /*0002*/ 	.short	(.L_1 - .L_0)
	.align		4
.L_0:
        /*0004*/ 	.word	index@(triton_poi_fused_cat_93)
        /*0008*/ 	.word	0x00000012


	//----- nvinfo : EIATTR_MIN_STACK_SIZE
	.align		4
.L_1:
        /*000c*/ 	.byte	0x04, 0x12
        /*000e*/ 	.short	(.L_3 - .L_2)
	.align		4
.L_2:
        /*0010*/ 	.word	index@(triton_poi_fused_cat_93)
        /*0014*/ 	.word	0x00000000


	//----- nvinfo : EIATTR_FRAME_SIZE
	.align		4
.L_3:
        /*0018*/ 	.byte	0x04, 0x11
        /*001a*/ 	.short	(.L_5 - .L_4)
	.align		4
.L_4:
        /*001c*/ 	.word	index@(triton_poi_fused_cat_93)
        /*0020*/ 	.word	0x00000000


	//----- nvinfo : EIATTR_MIN_STACK_SIZE
	.align		4
.L_5:
        /*0024*/ 	.byte	0x04, 0x12
        /*0026*/ 	.short	(.L_7 - .L_6)
	.align		4
.L_6:
        /*0028*/ 	.word	index@(triton_poi_fused_cat_93)
        /*002c*/ 	.word	0x00000000
.L_7:


//--------------------- .nv.info.triton_poi_fused_cat_93 --------------------------
	.section	.nv.info.triton_poi_fused_cat_93,"",@"SHT_CUDA_INFO"
	.sectionflags	@""
	.align	4


	//----- nvinfo : EIATTR_CUDA_API_VERSION
	.align		4
        /*0000*/ 	.byte	0x04, 0x37
        /*0002*/ 	.short	(.L_9 - .L_8)
.L_8:
        /*0004*/ 	.word	0x0000007c


	//----- nvinfo : EIATTR_KPARAM_INFO
	.align		4
.L_9:
        /*0008*/ 	.byte	0x04, 0x17
        /*000a*/ 	.short	(.L_11 - .L_10)
.L_10:
        /*000c*/ 	.word	0x00000000
        /*0010*/ 	.short	0x0004
        /*0012*/ 	.short	0x0020
        /*0014*/ 	.byte	0x00, 0xf0, 0x11, 0x00


	//----- nvinfo : EIATTR_KPARAM_INFO
	.align		4
.L_11:
        /*0018*/ 	.byte	0x04, 0x17
        /*001a*/ 	.short	(.L_13 - .L_12)
.L_12:
        /*001c*/ 	.word	0x00000000
        /*0020*/ 	.short	0x0003
        /*0022*/ 	.short	0x0018
        /*0024*/ 	.byte	0x00, 0xf4, 0x21, 0x00


	//----- nvinfo : EIATTR_KPARAM_INFO
	.align		4
.L_13:
        /*0028*/ 	.byte	0x04, 0x17
        /*002a*/ 	.short	(.L_15 - .L_14)
.L_14:
        /*002c*/ 	.word	0x00000000
        /*0030*/ 	.short	0x0002
        /*0032*/ 	.short	0x0010
        /*0034*/ 	.byte	0x00, 0xf4, 0x21, 0x00


	//----- nvinfo : EIATTR_KPARAM_INFO
	.align		4
.L_15:
        /*0038*/ 	.byte	0x04, 0x17
        /*003a*/ 	.short	(.L_17 - .L_16)
.L_16:
        /*003c*/ 	.word	0x00000000
        /*0040*/ 	.short	0x0001
        /*0042*/ 	.short	0x0008
        /*0044*/ 	.byte	0x00, 0xf4, 0x21, 0x00


	//----- nvinfo : EIATTR_KPARAM_INFO
	.align		4
.L_17:
        /*0048*/ 	.byte	0x04, 0x17
        /*004a*/ 	.short	(.L_19 - .L_18)
.L_18:
        /*004c*/ 	.word	0x00000000
        /*0050*/ 	.short	0x0000
        /*0052*/ 	.short	0x0000
        /*0054*/ 	.byte	0x00, 0xf4, 0x21, 0x00


	//----- nvinfo : EIATTR_SPARSE_MMA_MASK
	.align		4
.L_19:
        /*0058*/ 	.byte	0x03, 0x50
        /*005a*/ 	.short	0x0000


	//----- nvinfo : EIATTR_MAXREG_COUNT
	.align		4
        /*005c*/ 	.byte	0x03, 0x1b
        /*005e*/ 	.short	0x00ff


	//----- nvinfo : EIATTR_EXIT_INSTR_OFFSETS
	.align		4
        /*0060*/ 	.byte	0x04, 0x1c
        /*0062*/ 	.short	(.L_21 - .L_20)


	//   ....[0]....
.L_20:
        /*0064*/ 	.word	0x000001b0


	//   ....[1]....
        /*0068*/ 	.word	0x000001d0


	//----- nvinfo : EIATTR_REQNTID
	.align		4
.L_21:
        /*006c*/ 	.byte	0x04, 0x10
        /*006e*/ 	.short	(.L_23 - .L_22)
.L_22:
        /*0070*/ 	.word	0x00000080
        /*0074*/ 	.word	0x00000001
        /*0078*/ 	.word	0x00000001


	//----- nvinfo : EIATTR_CBANK_PARAM_SIZE
	.align		4
.L_23:
        /*007c*/ 	.byte	0x03, 0x19
        /*007e*/ 	.short	0x0024


	//----- nvinfo : EIATTR_PARAM_CBANK
	.align		4
        /*0080*/ 	.byte	0x04, 0x0a
        /*0082*/ 	.short	(.L_25 - .L_24)
	.align		4
.L_24:
        /*0084*/ 	.word	index@(.nv.constant0.triton_poi_fused_cat_93)
        /*0088*/ 	.short	0x0210
        /*008a*/ 	.short	0x0024


	//----- nvinfo : EIATTR_SW_WAR
	.align		4
.L_25:
        /*008c*/ 	.byte	0x04, 0x36
        /*008e*/ 	.short	(.L_27 - .L_26)
.L_26:
        /*0090*/ 	.word	0x00000008
.L_27:


//--------------------- .nv.callgraph             --------------------------
	.section	.nv.callgraph,"",@"SHT_CUDA_CALLGRAPH"
	.align	4
	.sectionentsize	8
	.align		4
        /*0000*/ 	.word	0x00000000
	.align		4
        /*0004*/ 	.word	0xffffffff
	.align		4
        /*0008*/ 	.word	0x00000000
	.align		4
        /*000c*/ 	.word	0xfffffffe
	.align		4
        /*0010*/ 	.word	0x00000000
	.align		4
        /*0014*/ 	.word	0xfffffffd
	.align		4
        /*0018*/ 	.word	0x00000000
	.align		4
        /*001c*/ 	.word	0xfffffffc


//--------------------- .text.triton_poi_fused_cat_93 --------------------------
	.section	.text.triton_poi_fused_cat_93,"ax",@progbits
	.align	128
        .global         triton_poi_fused_cat_93
        .type           triton_poi_fused_cat_93,@function
        .size           triton_poi_fused_cat_93,(.L_x_1 - triton_poi_fused_cat_93)
        .other          triton_poi_fused_cat_93,@"STO_CUDA_ENTRY STV_DEFAULT"
triton_poi_fused_cat_93:
.text.triton_poi_fused_cat_93:
[----:B------:R-:W0:Y:S01]  /*0000*/  LDC R1, c[0x0][0x28] ;  /* 0x00000a00ff017b82 */ /* 0x000e220000000800 */
[----:B------:R-:W1:Y:S07]  /*0010*/  S2R R0, SR_TID.X ;  /* 0x0000000000007919 */ /* 0x000e6e0000002100 */
[----:B------:R-:W2:Y:S01]  /*0020*/  LDC.64 R2, c[0x0][0x210] ;  /* 0x00008400ff027b82 */ /* 0x000ea20000000a00 */
[----:B------:R-:W-:Y:S01]  /*0030*/  HFMA2.MMA R13, -RZ, RZ, 0, 0 ;  /* 0x00000000ff0d7435 */ /* 0x000fe200000001ff */
[----:B------:R-:W-:Y:S01]  /*0040*/  ULDC.64 UR4, c[0x0][0x208] ;  /* 0x0000820000047ab9 */ /* 0x000fe20000000a00 */
[----:B------:R-:W3:Y:S05]  /*0050*/  S2R R11, SR_CTAID.X ;  /* 0x00000000000b7919 */ /* 0x000eea0000002500 */
[----:B------:R-:W4:Y:S08]  /*0060*/  LDC.64 R4, c[0x0][0x218] ;  /* 0x00008600ff047b82 */ /* 0x000f300000000a00 */
[----:B------:R-:W5:Y:S08]  /*0070*/  LDC.64 R6, c[0x0][0x220] ;  /* 0x00008800ff067b82 */ /* 0x000f700000000a00 */
[----:B------:R-:W4:Y:S01]  /*0080*/  LDC.64 R8, c[0x0][0x228] ;  /* 0x00008a00ff087b82 */ /* 0x000f220000000a00 */
[----:B-1----:R-:W-:-:S05]  /*0090*/  LOP3.LUT R0, R0, 0x7f, RZ, 0xc0, !PT ;  /* 0x0000007f00007812 */ /* 0x002fca00078ec0ff */
[----:B---3--:R-:W-:-:S04]  /*00a0*/  IMAD R11, R11, 0x80, R0 ;  /* 0x000000800b0b7824 */ /* 0x008fc800078e0200 */
[C---:B--2---:R-:W-:Y:S01]  /*00b0*/  IMAD.WIDE R2, R11.reuse, 0x4, R2 ;  /* 0x000000040b027825 */ /* 0x044fe200078e0202 */
[----:B------:R-:W-:-:S13]  /*00c0*/  ISETP.GE.AND P0, PT, R11, 0x200, PT ;  /* 0x000002000b00780c */ /* 0x000fda0003f06270 */
[----:B------:R4:W2:Y:S01]  /*00d0*/  @!P0 LDG.E R13, desc[UR4][R2.64] ;  /* 0x00000004020d8981 */ /* 0x0008a2000c1e1900 */
[----:B------:R-:W-:-:S04]  /*00e0*/  SHF.R.S32.HI R0, RZ, 0x1f, R11 ;  /* 0x0000001fff007819 */ /* 0x000fc8000001140b */
[----:B------:R-:W-:-:S04]  /*00f0*/  LEA.HI R0, R0, R11, RZ, 0x7 ;  /* 0x0000000b00007211 */ /* 0x000fc800078f38ff */
[----:B------:R-:W-:Y:S02]  /*0100*/  LOP3.LUT R10, R0, 0xffffff80, RZ, 0xc0, !PT ;  /* 0xffffff80000a7812 */ /* 0x000fe400078ec0ff */
[----:B------:R-:W-:-:S03]  /*0110*/  SHF.R.S32.HI R0, RZ, 0x7, R0 ;  /* 0x00000007ff007819 */ /* 0x000fc60000011400 */
[----:B------:R-:W-:-:S04]  /*0120*/  IMAD.IADD R11, R11, 0x1, -R10 ;  /* 0x000000010b0b7824 */ /* 0x000fc800078e0a0a */
[----:B------:R-:W-:-:S04]  /*0130*/  IMAD R11, R0, 0xf00, R11 ;  /* 0x00000f00000b7824 */ /* 0x000fc800078e020b */
[----:B----4-:R-:W-:Y:S01]  /*0140*/  IMAD.WIDE R2, R11, 0x4, R4 ;  /* 0x000000040b027825 */ /* 0x010fe200078e0204 */
[----:B------:R-:W-:-:S05]  /*0150*/  IADD3 R15, R10, R11, RZ ;  /* 0x0000000b0a0f7210 */ /* 0x000fca0007ffe0ff */
[----:B-----5:R-:W-:-:S04]  /*0160*/  IMAD.WIDE R4, R15, 0x4, R6 ;  /* 0x000000040f047825 */ /* 0x020fc800078e0206 */
[----:B------:R-:W-:-:S04]  /*0170*/  IMAD.IADD R7, R10, 0x1, R15 ;  /* 0x000000010a077824 */ /* 0x000fc800078e020f */
[----:B0-----:R-:W-:Y:S01]  /*0180*/  IMAD.WIDE R6, R7, 0x4, R8 ;  /* 0x0000000407067825 */ /* 0x001fe200078e0208 */
[----:B--2---:R0:W-:Y:S04]  /*0190*/  @!P0 STG.E desc[UR4][R2.64], R13 ;  /* 0x0000000d02008986 */ /* 0x0041e8000c101904 */
[----:B------:R0:W-:Y:S02]  /*01a0*/  @!P0 STG.E desc[UR4][R4.64], R13 ;  /* 0x0000000d04008986 */ /* 0x0001e4000c101904 */
[----:B0-----:R-:W-:Y:S05]  /*01b0*/  @P0 EXIT ;  /* 0x000000000000094d */ /* 0x001fea0003800000 */
[----:B------:R-:W-:Y:S01]  /*01c0*/  STG.E desc[UR4][R6.64], R13 ;  /* 0x0000000d06007986 */ /* 0x000fe2000c101904 */
[----:B------:R-:W-:Y:S05]  /*01d0*/  EXIT ;  /* 0x000000000000794d */ /* 0x000fea0003800000 */
.L_x_0:
[----:B------:R-:W-:-:S00]  /*01e0*/  BRA `(.L_x_0) ;  /* 0xfffffffc00fc7947 */ /* 0x000fc0000383ffff */
[----:B------:R-:W-:-:S00]  /*01f0*/  NOP ;  /* 0x0000000000007918 */ /* 0x000fc00000000000 */
        /* <DEDUP_REMOVED lines=8> */
.L_x_1:


//--------------------- .nv.constant0.triton_poi_fused_cat_93 --------------------------
	.section	.nv.constant0.triton_poi_fused_cat_93,"a",@progbits
	.sectionflags	@""
	.align	4
.nv.constant0.triton_poi_fused_cat_93:
	.zero		564
